//
// Generated by NVIDIA NVVM Compiler
//
// Compiler Build ID: CL-36424714
// Cuda compilation tools, release 13.0, V13.0.88
// Based on NVVM 20.0.0
//

.version 9.0
.target sm_100
.address_size 64

	// .globl	_Z4copyPfS_ii
// _ZZ15transposeSharedPfS_iiE4tile has been demoted
// _ZZ24transposeNoBankConflictsPfS_iiE4tile has been demoted

.visible .entry _Z4copyPfS_ii(
	.param .u64 .ptr .align 1 _Z4copyPfS_ii_param_0,
	.param .u64 .ptr .align 1 _Z4copyPfS_ii_param_1,
	.param .u32 _Z4copyPfS_ii_param_2,
	.param .u32 _Z4copyPfS_ii_param_3
)
{
	.reg .b32 	%r<11>;
	.reg .b32 	%f<2>;
	.reg .b64 	%rd<8>;

	ld.param.u64 	%rd1, [_Z4copyPfS_ii_param_0];
	ld.param.u64 	%rd2, [_Z4copyPfS_ii_param_1];
	ld.param.u32 	%r1, [_Z4copyPfS_ii_param_2];
	cvta.to.global.u64 	%rd3, %rd1;
	cvta.to.global.u64 	%rd4, %rd2;
	mov.u32 	%r2, %ctaid.x;
	mov.u32 	%r3, %ntid.x;
	mov.u32 	%r4, %tid.x;
	mad.lo.s32 	%r5, %r2, %r3, %r4;
	mov.u32 	%r6, %ctaid.y;
	mov.u32 	%r7, %ntid.y;
	mov.u32 	%r8, %tid.y;
	mad.lo.s32 	%r9, %r6, %r7, %r8;
	mad.lo.s32 	%r10, %r1, %r9, %r5;
	mul.wide.s32 	%rd5, %r10, 4;
	add.s64 	%rd6, %rd4, %rd5;
	ld.global.f32 	%f1, [%rd6];
	add.s64 	%rd7, %rd3, %rd5;
	st.global.f32 	[%rd7], %f1;
	ret;

}
	// .globl	_Z14transposeNaivePfS_ii
.visible .entry _Z14transposeNaivePfS_ii(
	.param .u64 .ptr .align 1 _Z14transposeNaivePfS_ii_param_0,
	.param .u64 .ptr .align 1 _Z14transposeNaivePfS_ii_param_1,
	.param .u32 _Z14transposeNaivePfS_ii_param_2,
	.param .u32 _Z14transposeNaivePfS_ii_param_3
)
{
	.reg .b32 	%r<13>;
	.reg .b32 	%f<2>;
	.reg .b64 	%rd<9>;

	ld.param.u64 	%rd1, [_Z14transposeNaivePfS_ii_param_0];
	ld.param.u64 	%rd2, [_Z14transposeNaivePfS_ii_param_1];
	ld.param.u32 	%r1, [_Z14transposeNaivePfS_ii_param_2];
	ld.param.u32 	%r2, [_Z14transposeNaivePfS_ii_param_3];
	cvta.to.global.u64 	%rd3, %rd1;
	cvta.to.global.u64 	%rd4, %rd2;
	mov.u32 	%r3, %ctaid.x;
	shl.b32 	%r4, %r3, 5;
	mov.u32 	%r5, %tid.x;
	add.s32 	%r6, %r4, %r5;
	mov.u32 	%r7, %ctaid.y;
	shl.b32 	%r8, %r7, 5;
	mov.u32 	%r9, %tid.y;
	add.s32 	%r10, %r8, %r9;
	mad.lo.s32 	%r11, %r1, %r10, %r6;
	mad.lo.s32 	%r12, %r2, %r6, %r10;
	mul.wide.s32 	%rd5, %r11, 4;
	add.s64 	%rd6, %rd4, %rd5;
	ld.global.f32 	%f1, [%rd6];
	mul.wide.s32 	%rd7, %r12, 4;
	add.s64 	%rd8, %rd3, %rd7;
	st.global.f32 	[%rd8], %f1;
	ret;

}
	// .globl	_Z15transposeSharedPfS_ii
.visible .entry _Z15transposeSharedPfS_ii(
	.param .u64 .ptr .align 1 _Z15transposeSharedPfS_ii_param_0,
	.param .u64 .ptr .align 1 _Z15transposeSharedPfS_ii_param_1,
	.param .u32 _Z15transposeSharedPfS_ii_param_2,
	.param .u32 _Z15transposeSharedPfS_ii_param_3
)
{
	.reg .b32 	%r<24>;
	.reg .b32 	%f<3>;
	.reg .b64 	%rd<9>;
	// demoted variable
	.shared .align 4 .b8 _ZZ15transposeSharedPfS_iiE4tile[4096];
	ld.param.u64 	%rd1, [_Z15transposeSharedPfS_ii_param_0];
	ld.param.u64 	%rd2, [_Z15transposeSharedPfS_ii_param_1];
	ld.param.u32 	%r1, [_Z15transposeSharedPfS_ii_param_2];
	ld.param.u32 	%r2, [_Z15transposeSharedPfS_ii_param_3];
	cvta.to.global.u64 	%rd3, %rd1;
	cvta.to.global.u64 	%rd4, %rd2;
	mov.u32 	%r3, %ctaid.x;
	shl.b32 	%r4, %r3, 5;
	mov.u32 	%r5, %tid.x;
	add.s32 	%r6, %r4, %r5;
	mov.u32 	%r7, %ctaid.y;
	shl.b32 	%r8, %r7, 5;
	mov.u32 	%r9, %tid.y;
	add.s32 	%r10, %r8, %r9;
	mad.lo.s32 	%r11, %r1, %r10, %r6;
	add.s32 	%r12, %r8, %r5;
	add.s32 	%r13, %r4, %r9;
	mad.lo.s32 	%r14, %r2, %r13, %r12;
	mul.wide.s32 	%rd5, %r11, 4;
	add.s64 	%rd6, %rd4, %rd5;
	ld.global.f32 	%f1, [%rd6];
	shl.b32 	%r15, %r9, 7;
	mov.u32 	%r16, _ZZ15transposeSharedPfS_iiE4tile;
	add.s32 	%r17, %r16, %r15;
	shl.b32 	%r18, %r5, 2;
	add.s32 	%r19, %r17, %r18;
	st.shared.f32 	[%r19], %f1;
	bar.sync 	0;
	shl.b32 	%r20, %r5, 7;
	add.s32 	%r21, %r16, %r20;
	shl.b32 	%r22, %r9, 2;
	add.s32 	%r23, %r21, %r22;
	ld.shared.f32 	%f2, [%r23];
	mul.wide.s32 	%rd7, %r14, 4;
	add.s64 	%rd8, %rd3, %rd7;
	st.global.f32 	[%rd8], %f2;
	ret;

}
	// .globl	_Z24transposeNoBankConflictsPfS_ii
.visible .entry _Z24transposeNoBankConflictsPfS_ii(
	.param .u64 .ptr .align 1 _Z24transposeNoBankConflictsPfS_ii_param_0,
	.param .u64 .ptr .align 1 _Z24transposeNoBankConflictsPfS_ii_param_1,
	.param .u32 _Z24transposeNoBankConflictsPfS_ii_param_2,
	.param .u32 _Z24transposeNoBankConflictsPfS_ii_param_3
)
{
	.reg .b32 	%r<22>;
	.reg .b32 	%f<3>;
	.reg .b64 	%rd<9>;
	// demoted variable
	.shared .align 4 .b8 _ZZ24transposeNoBankConflictsPfS_iiE4tile[4224];
	ld.param.u64 	%rd1, [_Z24transposeNoBankConflictsPfS_ii_param_0];
	ld.param.u64 	%rd2, [_Z24transposeNoBankConflictsPfS_ii_param_1];
	ld.param.u32 	%r1, [_Z24transposeNoBankConflictsPfS_ii_param_2];
	ld.param.u32 	%r2, [_Z24transposeNoBankConflictsPfS_ii_param_3];
	cvta.to.global.u64 	%rd3, %rd1;
	cvta.to.global.u64 	%rd4, %rd2;
	mov.u32 	%r3, %ctaid.x;
	shl.b32 	%r4, %r3, 5;
	mov.u32 	%r5, %tid.x;
	add.s32 	%r6, %r4, %r5;
	mov.u32 	%r7, %ctaid.y;
	shl.b32 	%r8, %r7, 5;
	mov.u32 	%r9, %tid.y;
	add.s32 	%r10, %r8, %r9;
	mad.lo.s32 	%r11, %r1, %r10, %r6;
	add.s32 	%r12, %r8, %r5;
	add.s32 	%r13, %r4, %r9;
	mad.lo.s32 	%r14, %r2, %r13, %r12;
	mul.wide.s32 	%rd5, %r11, 4;
	add.s64 	%rd6, %rd4, %rd5;
	ld.global.f32 	%f1, [%rd6];
	mov.u32 	%r15, _ZZ24transposeNoBankConflictsPfS_iiE4tile;
	mad.lo.s32 	%r16, %r9, 132, %r15;
	shl.b32 	%r17, %r5, 2;
	add.s32 	%r18, %r16, %r17;
	st.shared.f32 	[%r18], %f1;
	bar.sync 	0;
	mad.lo.s32 	%r19, %r5, 132, %r15;
	shl.b32 	%r20, %r9, 2;
	add.s32 	%r21, %r19, %r20;
	ld.shared.f32 	%f2, [%r21];
	mul.wide.s32 	%rd7, %r14, 4;
	add.s64 	%rd8, %rd3, %rd7;
	st.global.f32 	[%rd8], %f2;
	ret;

}


// ===== COMPILED SASS (sm_100) =====

	.target	sm_100

	.elftype	@"ET_EXEC"


//--------------------- .note.nv.tkinfo           --------------------------
	.section	.note.nv.tkinfo,"",@"SHT_NOTE"
	.sectionflags	@"SHF_NOTE_NV_TKINFO"
	.tkinfo
        /*0018*/ 	.word	0x00000002
        /*0030*/ 	.string	""
        /*0030*/ 	.string	"ptxas"
        /*0030*/ 	.string	"Cuda compilation tools, release 13.0, V13.0.88"
        /*0030*/ 	.string	"Build cuda_13.0.r13.0/compiler.36424714_0"
        /*0030*/ 	.string	"-arch sm_100 -m 64 "



//--------------------- .note.nv.cuinfo           --------------------------
	.section	.note.nv.cuinfo,"",@"SHT_NOTE"
	.sectionflags	@"SHF_NOTE_NV_CUINFO"
        /*0018*/ 	.short	0x0002
        /*001a*/ 	.short	0x0064
        /*001c*/ 	.short	0x0082
	.zero		2


//--------------------- .nv.info                  --------------------------
	.section	.nv.info,"",@"SHT_CUDA_INFO"
	.align	4


	//----- nvinfo : EIATTR_REGCOUNT
	.align		4
        /*0000*/ 	.byte	0x04, 0x2f
        /*0002*/ 	.short	(.L_1 - .L_0)
	.align		4
.L_0:
        /*0004*/ 	.word	index@(_Z4copyPfS_ii)
        /*0008*/ 	.word	0x0000000a


	//----- nvinfo : EIATTR_FRAME_SIZE
	.align		4
.L_1:
        /*000c*/ 	.byte	0x04, 0x11
        /*000e*/ 	.short	(.L_3 - .L_2)
	.align		4
.L_2:
        /*0010*/ 	.word	index@(_Z4copyPfS_ii)
        /*0014*/ 	.word	0x00000000


	//----- nvinfo : EIATTR_REGCOUNT
	.align		4
.L_3:
        /*0018*/ 	.byte	0x04, 0x2f
        /*001a*/ 	.short	(.L_5 - .L_4)
	.align		4
.L_4:
        /*001c*/ 	.word	index@(_Z14transposeNaivePfS_ii)
        /*0020*/ 	.word	0x0000000a


	//----- nvinfo : EIATTR_FRAME_SIZE
	.align		4
.L_5:
        /*0024*/ 	.byte	0x04, 0x11
        /*0026*/ 	.short	(.L_7 - .L_6)
	.align		4
.L_6:
        /*0028*/ 	.word	index@(_Z14transposeNaivePfS_ii)
        /*002c*/ 	.word	0x00000000


	//----- nvinfo : EIATTR_REGCOUNT
	.align		4
.L_7:
        /*0030*/ 	.byte	0x04, 0x2f
        /*0032*/ 	.short	(.L_9 - .L_8)
	.align		4
.L_8:
        /*0034*/ 	.word	index@(_Z15transposeSharedPfS_ii)
        /*0038*/ 	.word	0x00000010


	//----- nvinfo : EIATTR_FRAME_SIZE
	.align		4
.L_9:
        /*003c*/ 	.byte	0x04, 0x11
        /*003e*/ 	.short	(.L_11 - .L_10)
	.align		4
.L_10:
        /*0040*/ 	.word	index@(_Z15transposeSharedPfS_ii)
        /*0044*/ 	.word	0x00000000


	//----- nvinfo : EIATTR_REGCOUNT
	.align		4
.L_11:
        /*0048*/ 	.byte	0x04, 0x2f
        /*004a*/ 	.short	(.L_13 - .L_12)
	.align		4
.L_12:
        /*004c*/ 	.word	index@(_Z24transposeNoBankConflictsPfS_ii)
        /*0050*/ 	.word	0x00000010


	//----- nvinfo : EIATTR_FRAME_SIZE
	.align		4
.L_13:
        /*0054*/ 	.byte	0x04, 0x11
        /*0056*/ 	.short	(.L_15 - .L_14)
	.align		4
.L_14:
        /*0058*/ 	.word	index@(_Z24transposeNoBankConflictsPfS_ii)
        /*005c*/ 	.word	0x00000000


	//----- nvinfo : EIATTR_MIN_STACK_SIZE
	.align		4
.L_15:
        /*0060*/ 	.byte	0x04, 0x12
        /*0062*/ 	.short	(.L_17 - .L_16)
	.align		4
.L_16:
        /*0064*/ 	.word	index@(_Z24transposeNoBankConflictsPfS_ii)
        /*0068*/ 	.word	0x00000000


	//----- nvinfo : EIATTR_MIN_STACK_SIZE
	.align		4
.L_17:
        /*006c*/ 	.byte	0x04, 0x12
        /*006e*/ 	.short	(.L_19 - .L_18)
	.align		4
.L_18:
        /*0070*/ 	.word	index@(_Z15transposeSharedPfS_ii)
        /*0074*/ 	.word	0x00000000


	//----- nvinfo : EIATTR_MIN_STACK_SIZE
	.align		4
.L_19:
        /*0078*/ 	.byte	0x04, 0x12
        /*007a*/ 	.short	(.L_21 - .L_20)
	.align		4
.L_20:
        /*007c*/ 	.word	index@(_Z14transposeNaivePfS_ii)
        /*0080*/ 	.word	0x00000000


	//----- nvinfo : EIATTR_MIN_STACK_SIZE
	.align		4
.L_21:
        /*0084*/ 	.byte	0x04, 0x12
        /*0086*/ 	.short	(.L_23 - .L_22)
	.align		4
.L_22:
        /*0088*/ 	.word	index@(_Z4copyPfS_ii)
        /*008c*/ 	.word	0x00000000
.L_23:


//--------------------- .nv.compat                --------------------------
	.section	.nv.compat,"",@"SHT_CUDA_COMPAT_INFO"
	.align	4
        /*0000*/ 	.byte	0x02, 0x09, 0x00, 0x00, 0x02, 0x02, 0x01, 0x00, 0x02, 0x05, 0x05, 0x00, 0x03, 0x07, 0x01, 0x01
        /*0010*/ 	.byte	0x02, 0x03, 0x00, 0x00, 0x02, 0x06, 0x01, 0x00, 0x04, 0x0b, 0x08, 0x00, 0x09, 0x00, 0x00, 0x00
        /*0020*/ 	.byte	0x00, 0x00, 0x00, 0x00


//--------------------- .nv.info._Z24transposeNoBankConflictsPfS_ii --------------------------
	.section	.nv.info._Z24transposeNoBankConflictsPfS_ii,"",@"SHT_CUDA_INFO"
	.sectionflags	@""
	.align	4


	//----- nvinfo : EIATTR_CUDA_API_VERSION
	.align		4
        /*0000*/ 	.byte	0x04, 0x37
        /*0002*/ 	.short	(.L_25 - .L_24)
.L_24:
        /*0004*/ 	.word	0x00000082


	//----- nvinfo : EIATTR_KPARAM_INFO
	.align		4
.L_25:
        /*0008*/ 	.byte	0x04, 0x17
        /*000a*/ 	.short	(.L_27 - .L_26)
.L_26:
        /*000c*/ 	.word	0x00000000
        /*0010*/ 	.short	0x0003
        /*0012*/ 	.short	0x0014
        /*0014*/ 	.byte	0x00, 0xf0, 0x11, 0x00


	//----- nvinfo : EIATTR_KPARAM_INFO
	.align		4
.L_27:
        /*0018*/ 	.byte	0x04, 0x17
        /*001a*/ 	.short	(.L_29 - .L_28)
.L_28:
        /*001c*/ 	.word	0x00000000
        /*0020*/ 	.short	0x0002
        /*0022*/ 	.short	0x0010
        /*0024*/ 	.byte	0x00, 0xf0, 0x11, 0x00


	//----- nvinfo : EIATTR_KPARAM_INFO
	.align		4
.L_29:
        /*0028*/ 	.byte	0x04, 0x17
        /*002a*/ 	.short	(.L_31 - .L_30)
.L_30:
        /*002c*/ 	.word	0x00000000
        /*0030*/ 	.short	0x0001
        /*0032*/ 	.short	0x0008
        /*0034*/ 	.byte	0x00, 0xf5, 0x21, 0x00


	//----- nvinfo : EIATTR_KPARAM_INFO
	.align		4
.L_31:
        /*0038*/ 	.byte	0x04, 0x17
        /*003a*/ 	.short	(.L_33 - .L_32)
.L_32:
        /*003c*/ 	.word	0x00000000
        /*0040*/ 	.short	0x0000
        /*0042*/ 	.short	0x0000
        /*0044*/ 	.byte	0x00, 0xf5, 0x21, 0x00


	//----- nvinfo : EIATTR_SPARSE_MMA_MASK
	.align		4
.L_33:
        /*0048*/ 	.byte	0x03, 0x50
        /*004a*/ 	.short	0x0000


	//----- nvinfo : EIATTR_MAXREG_COUNT
	.align		4
        /*004c*/ 	.byte	0x03, 0x1b
        /*004e*/ 	.short	0x00ff


	//----- nvinfo : EIATTR_NUM_BARRIERS
	.align		4
        /*0050*/ 	.byte	0x02, 0x4c
        /*0052*/ 	.byte	0x01
	.zero		1


	//----- nvinfo : EIATTR_MERCURY_ISA_VERSION
	.align		4
        /*0054*/ 	.byte	0x03, 0x5f
        /*0056*/ 	.short	0x0101


	//----- nvinfo : EIATTR_VRC_CTA_INIT_COUNT
	.align		4
        /*0058*/ 	.byte	0x02, 0x4a
	.zero		1
	.zero		1


	//----- nvinfo : EIATTR_EXIT_INSTR_OFFSETS
	.align		4
        /*005c*/ 	.byte	0x04, 0x1c
        /*005e*/ 	.short	(.L_35 - .L_34)


	//   ....[0]....
.L_34:
        /*0060*/ 	.word	0x000001d0


	//----- nvinfo : EIATTR_CBANK_PARAM_SIZE
	.align		4
.L_35:
        /*0064*/ 	.byte	0x03, 0x19
        /*0066*/ 	.short	0x0018


	//----- nvinfo : EIATTR_PARAM_CBANK
	.align		4
        /*0068*/ 	.byte	0x04, 0x0a
        /*006a*/ 	.short	(.L_37 - .L_36)
	.align		4
.L_36:
        /*006c*/ 	.word	index@(.nv.constant0._Z24transposeNoBankConflictsPfS_ii)
        /*0070*/ 	.short	0x0380
        /*0072*/ 	.short	0x0018


	//----- nvinfo : EIATTR_SW_WAR
	.align		4
.L_37:
        /*0074*/ 	.byte	0x04, 0x36
        /*0076*/ 	.short	(.L_39 - .L_38)
.L_38:
        /*0078*/ 	.word	0x00000008
.L_39:


//--------------------- .nv.info._Z15transposeSharedPfS_ii --------------------------
	.section	.nv.info._Z15transposeSharedPfS_ii,"",@"SHT_CUDA_INFO"
	.sectionflags	@""
	.align	4


	//----- nvinfo : EIATTR_CUDA_API_VERSION
	.align		4
        /*0000*/ 	.byte	0x04, 0x37
        /*0002*/ 	.short	(.L_41 - .L_40)
.L_40:
        /*0004*/ 	.word	0x00000082


	//----- nvinfo : EIATTR_KPARAM_INFO
	.align		4
.L_41:
        /*0008*/ 	.byte	0x04, 0x17
        /*000a*/ 	.short	(.L_43 - .L_42)
.L_42:
        /*000c*/ 	.word	0x00000000
        /*0010*/ 	.short	0x0003
        /*0012*/ 	.short	0x0014
        /*0014*/ 	.byte	0x00, 0xf0, 0x11, 0x00


	//----- nvinfo : EIATTR_KPARAM_INFO
	.align		4
.L_43:
        /*0018*/ 	.byte	0x04, 0x17
        /*001a*/ 	.short	(.L_45 - .L_44)
.L_44:
        /*001c*/ 	.word	0x00000000
        /*0020*/ 	.short	0x0002
        /*0022*/ 	.short	0x0010
        /*0024*/ 	.byte	0x00, 0xf0, 0x11, 0x00


	//----- nvinfo : EIATTR_KPARAM_INFO
	.align		4
.L_45:
        /*0028*/ 	.byte	0x04, 0x17
        /*002a*/ 	.short	(.L_47 - .L_46)
.L_46:
        /*002c*/ 	.word	0x00000000
        /*0030*/ 	.short	0x0001
        /*0032*/ 	.short	0x0008
        /*0034*/ 	.byte	0x00, 0xf5, 0x21, 0x00


	//----- nvinfo : EIATTR_KPARAM_INFO
	.align		4
.L_47:
        /*0038*/ 	.byte	0x04, 0x17
        /*003a*/ 	.short	(.L_49 - .L_48)
.L_48:
        /*003c*/ 	.word	0x00000000
        /*0040*/ 	.short	0x0000
        /*0042*/ 	.short	0x0000
        /*0044*/ 	.byte	0x00, 0xf5, 0x21, 0x00


	//----- nvinfo : EIATTR_SPARSE_MMA_MASK
	.align		4
.L_49:
        /*0048*/ 	.byte	0x03, 0x50
        /*004a*/ 	.short	0x0000


	//----- nvinfo : EIATTR_MAXREG_COUNT
	.align		4
        /*004c*/ 	.byte	0x03, 0x1b
        /*004e*/ 	.short	0x00ff


	//----- nvinfo : EIATTR_NUM_BARRIERS
	.align		4
        /*0050*/ 	.byte	0x02, 0x4c
        /*0052*/ 	.byte	0x01
	.zero		1


	//----- nvinfo : EIATTR_MERCURY_ISA_VERSION
	.align		4
        /*0054*/ 	.byte	0x03, 0x5f
        /*0056*/ 	.short	0x0101


	//----- nvinfo : EIATTR_VRC_CTA_INIT_COUNT
	.align		4
        /*0058*/ 	.byte	0x02, 0x4a
	.zero		1
	.zero		1


	//----- nvinfo : EIATTR_EXIT_INSTR_OFFSETS
	.align		4
        /*005c*/ 	.byte	0x04, 0x1c
        /*005e*/ 	.short	(.L_51 - .L_50)


	//   ....[0]....
.L_50:
        /*0060*/ 	.word	0x000001d0


	//----- nvinfo : EIATTR_CBANK_PARAM_SIZE
	.align		4
.L_51:
        /*0064*/ 	.byte	0x03, 0x19
        /*0066*/ 	.short	0x0018


	//----- nvinfo : EIATTR_PARAM_CBANK
	.align		4
        /*0068*/ 	.byte	0x04, 0x0a
        /*006a*/ 	.short	(.L_53 - .L_52)
	.align		4
.L_52:
        /*006c*/ 	.word	index@(.nv.constant0._Z15transposeSharedPfS_ii)
        /*0070*/ 	.short	0x0380
        /*0072*/ 	.short	0x0018


	//----- nvinfo : EIATTR_SW_WAR
	.align		4
.L_53:
        /*0074*/ 	.byte	0x04, 0x36
        /*0076*/ 	.short	(.L_55 - .L_54)
.L_54:
        /*0078*/ 	.word	0x00000008
.L_55:


//--------------------- .nv.info._Z14transposeNaivePfS_ii --------------------------
	.section	.nv.info._Z14transposeNaivePfS_ii,"",@"SHT_CUDA_INFO"
	.sectionflags	@""
	.align	4


	//----- nvinfo : EIATTR_CUDA_API_VERSION
	.align		4
        /*0000*/ 	.byte	0x04, 0x37
        /*0002*/ 	.short	(.L_57 - .L_56)
.L_56:
        /*0004*/ 	.word	0x00000082


	//----- nvinfo : EIATTR_KPARAM_INFO
	.align		4
.L_57:
        /*0008*/ 	.byte	0x04, 0x17
        /*000a*/ 	.short	(.L_59 - .L_58)
.L_58:
        /*000c*/ 	.word	0x00000000
        /*0010*/ 	.short	0x0003
        /*0012*/ 	.short	0x0014
        /*0014*/ 	.byte	0x00, 0xf0, 0x11, 0x00


	//----- nvinfo : EIATTR_KPARAM_INFO
	.align		4
.L_59:
        /*0018*/ 	.byte	0x04, 0x17
        /*001a*/ 	.short	(.L_61 - .L_60)
.L_60:
        /*001c*/ 	.word	0x00000000
        /*0020*/ 	.short	0x0002
        /*0022*/ 	.short	0x0010
        /*0024*/ 	.byte	0x00, 0xf0, 0x11, 0x00


	//----- nvinfo : EIATTR_KPARAM_INFO
	.align		4
.L_61:
        /*0028*/ 	.byte	0x04, 0x17
        /*002a*/ 	.short	(.L_63 - .L_62)
.L_62:
        /*002c*/ 	.word	0x00000000
        /*0030*/ 	.short	0x0001
        /*0032*/ 	.short	0x0008
        /*0034*/ 	.byte	0x00, 0xf5, 0x21, 0x00


	//----- nvinfo : EIATTR_KPARAM_INFO
	.align		4
.L_63:
        /*0038*/ 	.byte	0x04, 0x17
        /*003a*/ 	.short	(.L_65 - .L_64)
.L_64:
        /*003c*/ 	.word	0x00000000
        /*0040*/ 	.short	0x0000
        /*0042*/ 	.short	0x0000
        /*0044*/ 	.byte	0x00, 0xf5, 0x21, 0x00


	//----- nvinfo : EIATTR_SPARSE_MMA_MASK
	.align		4
.L_65:
        /*0048*/ 	.byte	0x03, 0x50
        /*004a*/ 	.short	0x0000


	//----- nvinfo : EIATTR_MAXREG_COUNT
	.align		4
        /*004c*/ 	.byte	0x03, 0x1b
        /*004e*/ 	.short	0x00ff


	//----- nvinfo : EIATTR_MERCURY_ISA_VERSION
	.align		4
        /*0050*/ 	.byte	0x03, 0x5f
        /*0052*/ 	.short	0x0101


	//----- nvinfo : EIATTR_VRC_CTA_INIT_COUNT
	.align		4
        /*0054*/ 	.byte	0x02, 0x4a
	.zero		1
	.zero		1


	//----- nvinfo : EIATTR_EXIT_INSTR_OFFSETS
	.align		4
        /*0058*/ 	.byte	0x04, 0x1c
        /*005a*/ 	.short	(.L_67 - .L_66)


	//   ....[0]....
.L_66:
        /*005c*/ 	.word	0x00000110


	//----- nvinfo : EIATTR_CBANK_PARAM_SIZE
	.align		4
.L_67:
        /*0060*/ 	.byte	0x03, 0x19
        /*0062*/ 	.short	0x0018


	//----- nvinfo : EIATTR_PARAM_CBANK
	.align		4
        /*0064*/ 	.byte	0x04, 0x0a
        /*0066*/ 	.short	(.L_69 - .L_68)
	.align		4
.L_68:
        /*0068*/ 	.word	index@(.nv.constant0._Z14transposeNaivePfS_ii)
        /*006c*/ 	.short	0x0380
        /*006e*/ 	.short	0x0018


	//----- nvinfo : EIATTR_SW_WAR
	.align		4
.L_69:
        /*0070*/ 	.byte	0x04, 0x36
        /*0072*/ 	.short	(.L_71 - .L_70)
.L_70:
        /*0074*/ 	.word	0x00000008
.L_71:


//--------------------- .nv.info._Z4copyPfS_ii    --------------------------
	.section	.nv.info._Z4copyPfS_ii,"",@"SHT_CUDA_INFO"
	.sectionflags	@""
	.align	4


	//----- nvinfo : EIATTR_CUDA_API_VERSION
	.align		4
        /*0000*/ 	.byte	0x04, 0x37
        /*0002*/ 	.short	(.L_73 - .L_72)
.L_72:
        /*0004*/ 	.word	0x00000082


	//----- nvinfo : EIATTR_KPARAM_INFO
	.align		4
.L_73:
        /*0008*/ 	.byte	0x04, 0x17
        /*000a*/ 	.short	(.L_75 - .L_74)
.L_74:
        /*000c*/ 	.word	0x00000000
        /*0010*/ 	.short	0x0003
        /*0012*/ 	.short	0x0014
        /*0014*/ 	.byte	0x00, 0xf0, 0x11, 0x00


	//----- nvinfo : EIATTR_KPARAM_INFO
	.align		4
.L_75:
        /*0018*/ 	.byte	0x04, 0x17
        /*001a*/ 	.short	(.L_77 - .L_76)
.L_76:
        /*001c*/ 	.word	0x00000000
        /*0020*/ 	.short	0x0002
        /*0022*/ 	.short	0x0010
        /*0024*/ 	.byte	0x00, 0xf0, 0x11, 0x00


	//----- nvinfo : EIATTR_KPARAM_INFO
	.align		4
.L_77:
        /*0028*/ 	.byte	0x04, 0x17
        /*002a*/ 	.short	(.L_79 - .L_78)
.L_78:
        /*002c*/ 	.word	0x00000000
        /*0030*/ 	.short	0x0001
        /*0032*/ 	.short	0x0008
        /*0034*/ 	.byte	0x00, 0xf5, 0x21, 0x00


	//----- nvinfo : EIATTR_KPARAM_INFO
	.align		4
.L_79:
        /*0038*/ 	.byte	0x04, 0x17
        /*003a*/ 	.short	(.L_81 - .L_80)
.L_80:
        /*003c*/ 	.word	0x00000000
        /*0040*/ 	.short	0x0000
        /*0042*/ 	.short	0x0000
        /*0044*/ 	.byte	0x00, 0xf5, 0x21, 0x00


	//----- nvinfo : EIATTR_SPARSE_MMA_MASK
	.align		4
.L_81:
        /*0048*/ 	.byte	0x03, 0x50
        /*004a*/ 	.short	0x0000


	//----- nvinfo : EIATTR_MAXREG_COUNT
	.align		4
        /*004c*/ 	.byte	0x03, 0x1b
        /*004e*/ 	.short	0x00ff


	//----- nvinfo : EIATTR_MERCURY_ISA_VERSION
	.align		4
        /*0050*/ 	.byte	0x03, 0x5f
        /*0052*/ 	.short	0x0101


	//----- nvinfo : EIATTR_VRC_CTA_INIT_COUNT
	.align		4
        /*0054*/ 	.byte	0x02, 0x4a
	.zero		1
	.zero		1


	//----- nvinfo : EIATTR_EXIT_INSTR_OFFSETS
	.align		4
        /*0058*/ 	.byte	0x04, 0x1c
        /*005a*/ 	.short	(.L_83 - .L_82)


	//   ....[0]....
.L_82:
        /*005c*/ 	.word	0x00000120


	//----- nvinfo : EIATTR_CBANK_PARAM_SIZE
	.align		4
.L_83:
        /*0060*/ 	.byte	0x03, 0x19
        /*0062*/ 	.short	0x0018


	//----- nvinfo : EIATTR_PARAM_CBANK
	.align		4
        /*0064*/ 	.byte	0x04, 0x0a
        /*0066*/ 	.short	(.L_85 - .L_84)
	.align		4
.L_84:
        /*0068*/ 	.word	index@(.nv.constant0._Z4copyPfS_ii)
        /*006c*/ 	.short	0x0380
        /*006e*/ 	.short	0x0018


	//----- nvinfo : EIATTR_SW_WAR
	.align		4
.L_85:
        /*0070*/ 	.byte	0x04, 0x36
        /*0072*/ 	.short	(.L_87 - .L_86)
.L_86:
        /*0074*/ 	.word	0x00000008
.L_87:


//--------------------- .nv.callgraph             --------------------------
	.section	.nv.callgraph,"",@"SHT_CUDA_CALLGRAPH"
	.align	4
	.sectionentsize	8
	.align		4
        /*0000*/ 	.word	0x00000000
	.align		4
        /*0004*/ 	.word	0xffffffff
	.align		4
        /*0008*/ 	.word	0x00000000
	.align		4
        /*000c*/ 	.word	0xfffffffe
	.align		4
        /*0010*/ 	.word	0x00000000
	.align		4
        /*0014*/ 	.word	0xfffffffd
	.align		4
        /*0018*/ 	.word	0x00000000
	.align		4
        /*001c*/ 	.word	0xfffffffc


//--------------------- .text._Z24transposeNoBankConflictsPfS_ii --------------------------
	.section	.text._Z24transposeNoBankConflictsPfS_ii,"ax",@progbits
	.align	128
        .global         _Z24transposeNoBankConflictsPfS_ii
        .type           _Z24transposeNoBankConflictsPfS_ii,@function
        .size           _Z24transposeNoBankConflictsPfS_ii,(.L_x_4 - _Z24transposeNoBankConflictsPfS_ii)
        .other          _Z24transposeNoBankConflictsPfS_ii,@"STO_CUDA_ENTRY STV_DEFAULT"
_Z24transposeNoBankConflictsPfS_ii:
.text._Z24transposeNoBankConflictsPfS_ii:
[----:B------:R-:W-:Y:S01]  /*0000*/  LDC R1, c[0x0][0x37c] ;  /* 0x0000df00ff017b82 */ /* 0x000fe20000000800 */
[----:B------:R-:W0:Y:S07]  /*0010*/  S2R R8, SR_CTAID.X ;  /* 0x0000000000087919 */ /* 0x000e2e0000002500 */
[----:B------:R-:W1:Y:S01]  /*0020*/  LDC.64 R2, c[0x0][0x388] ;  /* 0x0000e200ff027b82 */ /* 0x000e620000000a00 */
[----:B------:R-:W2:Y:S01]  /*0030*/  LDCU.64 UR6, c[0x0][0x390] ;  /* 0x00007200ff0677ac */ /* 0x000ea20008000a00 */
[----:B------:R-:W0:Y:S01]  /*0040*/  S2R R11, SR_TID.X ;  /* 0x00000000000b7919 */ /* 0x000e220000002100 */
[----:B------:R-:W3:Y:S01]  /*0050*/  LDCU.64 UR4, c[0x0][0x358] ;  /* 0x00006b00ff0477ac */ /* 0x000ee20008000a00 */
[----:B------:R-:W4:Y:S01]  /*0060*/  S2R R10, SR_CTAID.Y ;  /* 0x00000000000a7919 */ /* 0x000f220000002600 */
[----:B------:R-:W4:Y:S01]  /*0070*/  S2R R13, SR_TID.Y ;  /* 0x00000000000d7919 */ /* 0x000f220000002200 */
[----:B0-----:R-:W-:-:S02]  /*0080*/  LEA R0, R8, R11, 0x5 ;  /* 0x0000000b08007211 */ /* 0x001fc400078e28ff */
[----:B----4-:R-:W-:-:S05]  /*0090*/  LEA R5, R10, R13, 0x5 ;  /* 0x0000000d0a057211 */ /* 0x010fca00078e28ff */
[----:B--2---:R-:W-:-:S04]  /*00a0*/  IMAD R5, R5, UR6, R0 ;  /* 0x0000000605057c24 */ /* 0x004fc8000f8e0200 */
[----:B-1----:R-:W-:-:S05]  /*00b0*/  IMAD.WIDE R2, R5, 0x4, R2 ;  /* 0x0000000405027825 */ /* 0x002fca00078e0202 */
[----:B---3--:R0:W2:Y:S01]  /*00c0*/  LDG.E R4, desc[UR4][R2.64] ;  /* 0x0000000402047981 */ /* 0x0080a2000c1e1900 */
[----:B------:R-:W-:Y:S01]  /*00d0*/  MOV R0, 0x400 ;  /* 0x0000040000007802 */ /* 0x000fe20000000f00 */
[----:B------:R-:W1:Y:S01]  /*00e0*/  S2R R5, SR_CgaCtaId ;  /* 0x0000000000057919 */ /* 0x000e620000008800 */
[----:B0-----:R-:W0:Y:S02]  /*00f0*/  LDC.64 R2, c[0x0][0x380] ;  /* 0x0000e000ff027b82 */ /* 0x001e240000000a00 */
[----:B-1----:R-:W-:-:S05]  /*0100*/  LEA R0, R5, R0, 0x18 ;  /* 0x0000000005007211 */ /* 0x002fca00078ec0ff */
[--C-:B------:R-:W-:Y:S02]  /*0110*/  IMAD R5, R13, 0x84, R0.reuse ;  /* 0x000000840d057824 */ /* 0x100fe400078e0200 */
[----:B------:R-:W-:-:S03]  /*0120*/  IMAD R0, R11, 0x84, R0 ;  /* 0x000000840b007824 */ /* 0x000fc600078e0200 */
[----:B------:R-:W-:Y:S02]  /*0130*/  LEA R7, R11, R5, 0x2 ;  /* 0x000000050b077211 */ /* 0x000fe400078e10ff */
[----:B------:R-:W-:Y:S02]  /*0140*/  LEA R6, R13, R0, 0x2 ;  /* 0x000000000d067211 */ /* 0x000fe400078e10ff */
[----:B------:R-:W-:Y:S02]  /*0150*/  LEA R0, R10, R11, 0x5 ;  /* 0x0000000b0a007211 */ /* 0x000fe400078e28ff */
[----:B------:R-:W-:-:S05]  /*0160*/  LEA R5, R8, R13, 0x5 ;  /* 0x0000000d08057211 */ /* 0x000fca00078e28ff */
[----:B------:R-:W-:-:S04]  /*0170*/  IMAD R5, R5, UR7, R0 ;  /* 0x0000000705057c24 */ /* 0x000fc8000f8e0200 */
[----:B0-----:R-:W-:Y:S01]  /*0180*/  IMAD.WIDE R2, R5, 0x4, R2 ;  /* 0x0000000405027825 */ /* 0x001fe200078e0202 */
[----:B--2---:R-:W-:Y:S01]  /*0190*/  STS [R7], R4 ;  /* 0x0000000407007388 */ /* 0x004fe20000000800 */
[----:B------:R-:W-:Y:S06]  /*01a0*/  BAR.SYNC.DEFER_BLOCKING 0x0 ;  /* 0x0000000000007b1d */ /* 0x000fec0000010000 */
[----:B------:R-:W0:Y:S04]  /*01b0*/  LDS R9, [R6] ;  /* 0x0000000006097984 */ /* 0x000e280000000800 */
[----:B0-----:R-:W-:Y:S01]  /*01c0*/  STG.E desc[UR4][R2.64], R9 ;  /* 0x0000000902007986 */ /* 0x001fe2000c101904 */
[----:B------:R-:W-:Y:S05]  /*01d0*/  EXIT ;  /* 0x000000000000794d */ /* 0x000fea0003800000 */
.L_x_0:
[----:B------:R-:W-:-:S00]  /*01e0*/  BRA `(.L_x_0) ;  /* 0xfffffffc00fc7947 */ /* 0x000fc0000383ffff */
[----:B------:R-:W-:-:S00]  /*01f0*/  NOP ;  /* 0x0000000000007918 */ /* 0x000fc00000000000 */
        /* <DEDUP_REMOVED lines=8> */
.L_x_4:


//--------------------- .text._Z15transposeSharedPfS_ii --------------------------
	.section	.text._Z15transposeSharedPfS_ii,"ax",@progbits
	.align	128
        .global         _Z15transposeSharedPfS_ii
        .type           _Z15transposeSharedPfS_ii,@function
        .size           _Z15transposeSharedPfS_ii,(.L_x_5 - _Z15transposeSharedPfS_ii)
        .other          _Z15transposeSharedPfS_ii,@"STO_CUDA_ENTRY STV_DEFAULT"
_Z15transposeSharedPfS_ii:
.text._Z15transposeSharedPfS_ii:
        /* <DEDUP_REMOVED lines=13> */
[----:B------:R-:W1:Y:S01]  /*00d0*/  S2UR UR5, SR_CgaCtaId ;  /* 0x00000000000579c3 */ /* 0x000e620000008800 */
[----:B------:R-:W-:-:S07]  /*00e0*/  UMOV UR4, 0x400 ;  /* 0x0000040000047882 */ /* 0x000fce0000000000 */
[----:B0-----:R-:W0:Y:S01]  /*00f0*/  LDC.64 R2, c[0x0][0x380] ;  /* 0x0000e000ff027b82 */ /* 0x001e220000000a00 */
[----:B-1----:R-:W-:-:S06]  /*0100*/  ULEA UR4, UR5, UR4, 0x18 ;  /* 0x0000000405047291 */ /* 0x002fcc000f8ec0ff */
[----:B------:R-:W-:Y:S02]  /*0110*/  LEA R0, R13, UR4, 0x7 ;  /* 0x000000040d007c11 */ /* 0x000fe4000f8e38ff */
[C---:B------:R-:W-:Y:S02]  /*0120*/  LEA R5, R11.reuse, UR4, 0x7 ;  /* 0x000000040b057c11 */ /* 0x040fe4000f8e38ff */
[----:B------:R-:W-:Y:S02]  /*0130*/  LEA R7, R11, R0, 0x2 ;  /* 0x000000000b077211 */ /* 0x000fe400078e10ff */
[----:B------:R-:W-:Y:S01]  /*0140*/  LEA R0, R10, R11, 0x5 ;  /* 0x0000000b0a007211 */ /* 0x000fe200078e28ff */
[----:B------:R-:W-:Y:S02]  /*0150*/  IMAD R6, R13, 0x4, R5 ;  /* 0x000000040d067824 */ /* 0x000fe400078e0205 */
[----:B------:R-:W-:-:S04]  /*0160*/  IMAD R5, R8, 0x20, R13 ;  /* 0x0000002008057824 */ /* 0x000fc800078e020d */
[----:B------:R-:W-:-:S04]  /*0170*/  IMAD R5, R5, UR9, R0 ;  /* 0x0000000905057c24 */ /* 0x000fc8000f8e0200 */
[----:B0-----:R-:W-:Y:S01]  /*0180*/  IMAD.WIDE R2, R5, 0x4, R2 ;  /* 0x0000000405027825 */ /* 0x001fe200078e0202 */
[----:B--2---:R-:W-:Y:S01]  /*0190*/  STS [R7], R4 ;  /* 0x0000000407007388 */ /* 0x004fe20000000800 */
[----:B------:R-:W-:Y:S06]  /*01a0*/  BAR.SYNC.DEFER_BLOCKING 0x0 ;  /* 0x0000000000007b1d */ /* 0x000fec0000010000 */
[----:B------:R-:W0:Y:S04]  /*01b0*/  LDS R9, [R6] ;  /* 0x0000000006097984 */ /* 0x000e280000000800 */
[----:B0-----:R-:W-:Y:S01]  /*01c0*/  STG.E desc[UR6][R2.64], R9 ;  /* 0x0000000902007986 */ /* 0x001fe2000c101906 */
[----:B------:R-:W-:Y:S05]  /*01d0*/  EXIT ;  /* 0x000000000000794d */ /* 0x000fea0003800000 */
.L_x_1:
        /* <DEDUP_REMOVED lines=10> */
.L_x_5:


//--------------------- .text._Z14transposeNaivePfS_ii --------------------------
	.section	.text._Z14transposeNaivePfS_ii,"ax",@progbits
	.align	128
        .global         _Z14transposeNaivePfS_ii
        .type           _Z14transposeNaivePfS_ii,@function
        .size           _Z14transposeNaivePfS_ii,(.L_x_6 - _Z14transposeNaivePfS_ii)
        .other          _Z14transposeNaivePfS_ii,@"STO_CUDA_ENTRY STV_DEFAULT"
_Z14transposeNaivePfS_ii:
.text._Z14transposeNaivePfS_ii:
        /* <DEDUP_REMOVED lines=11> */
[----:B-1----:R-:W-:Y:S02]  /*00b0*/  IMAD.WIDE R2, R5, 0x4, R2 ;  /* 0x0000000405027825 */ /* 0x002fe400078e0202 */
[----:B------:R-:W0:Y:S04]  /*00c0*/  LDC.64 R4, c[0x0][0x380] ;  /* 0x0000e000ff047b82 */ /* 0x000e280000000a00 */
[----:B---3--:R-:W2:Y:S01]  /*00d0*/  LDG.E R3, desc[UR4][R2.64] ;  /* 0x0000000402037981 */ /* 0x008ea2000c1e1900 */
[----:B------:R-:W-:-:S04]  /*00e0*/  IMAD R7, R0, UR7, R7 ;  /* 0x0000000700077c24 */ /* 0x000fc8000f8e0207 */
[----:B0-----:R-:W-:-:S05]  /*00f0*/  IMAD.WIDE R4, R7, 0x4, R4 ;  /* 0x0000000407047825 */ /* 0x001fca00078e0204 */
[----:B--2---:R-:W-:Y:S01]  /*0100*/  STG.E desc[UR4][R4.64], R3 ;  /* 0x0000000304007986 */ /* 0x004fe2000c101904 */
[----:B------:R-:W-:Y:S05]  /*0110*/  EXIT ;  /* 0x000000000000794d */ /* 0x000fea0003800000 */
.L_x_2:
        /* <DEDUP_REMOVED lines=14> */
.L_x_6:


//--------------------- .text._Z4copyPfS_ii       --------------------------
	.section	.text._Z4copyPfS_ii,"ax",@progbits
	.align	128
        .global         _Z4copyPfS_ii
        .type           _Z4copyPfS_ii,@function
        .size           _Z4copyPfS_ii,(.L_x_7 - _Z4copyPfS_ii)
        .other          _Z4copyPfS_ii,@"STO_CUDA_ENTRY STV_DEFAULT"
_Z4copyPfS_ii:
.text._Z4copyPfS_ii:
[----:B------:R-:W-:Y:S01]  /*0000*/  LDC R1, c[0x0][0x37c] ;  /* 0x0000df00ff017b82 */ /* 0x000fe20000000800 */
[----:B------:R-:W0:Y:S07]  /*0010*/  S2R R5, SR_TID.X ;  /* 0x0000000000057919 */ /* 0x000e2e0000002100 */
[----:B------:R-:W0:Y:S01]  /*0020*/  S2UR UR6, SR_CTAID.X ;  /* 0x00000000000679c3 */ /* 0x000e220000002500 */
[----:B------:R-:W1:Y:S01]  /*0030*/  LDCU UR8, c[0x0][0x390] ;  /* 0x00007200ff0877ac */ /* 0x000e620008000800 */
[----:B------:R-:W2:Y:S01]  /*0040*/  S2R R7, SR_TID.Y ;  /* 0x0000000000077919 */ /* 0x000ea20000002200 */
[----:B------:R-:W3:Y:S05]  /*0050*/  LDCU.64 UR4, c[0x0][0x358] ;  /* 0x00006b00ff0477ac */ /* 0x000eea0008000a00 */
[----:B------:R-:W0:Y:S08]  /*0060*/  LDC R0, c[0x0][0x360] ;  /* 0x0000d800ff007b82 */ /* 0x000e300000000800 */
[----:B------:R-:W2:Y:S08]  /*0070*/  S2UR UR7, SR_CTAID.Y ;  /* 0x00000000000779c3 */ /* 0x000eb00000002600 */
[----:B------:R-:W2:Y:S08]  /*0080*/  LDC R4, c[0x0][0x364] ;  /* 0x0000d900ff047b82 */ /* 0x000eb00000000800 */
[----:B------:R-:W4:Y:S01]  /*0090*/  LDC.64 R2, c[0x0][0x388] ;  /* 0x0000e200ff027b82 */ /* 0x000f220000000a00 */
[----:B0-----:R-:W-:-:S02]  /*00a0*/  IMAD R0, R0, UR6, R5 ;  /* 0x0000000600007c24 */ /* 0x001fc4000f8e0205 */
[----:B--2---:R-:W-:-:S04]  /*00b0*/  IMAD R5, R4, UR7, R7 ;  /* 0x0000000704057c24 */ /* 0x004fc8000f8e0207 */
[----:B-1----:R-:W-:Y:S02]  /*00c0*/  IMAD R7, R5, UR8, R0 ;  /* 0x0000000805077c24 */ /* 0x002fe4000f8e0200 */
[----:B------:R-:W0:Y:S02]  /*00d0*/  LDC.64 R4, c[0x0][0x380] ;  /* 0x0000e000ff047b82 */ /* 0x000e240000000a00 */
[----:B----4-:R-:W-:-:S06]  /*00e0*/  IMAD.WIDE R2, R7, 0x4, R2 ;  /* 0x0000000407027825 */ /* 0x010fcc00078e0202 */
[----:B---3--:R-:W2:Y:S01]  /*00f0*/  LDG.E R3, desc[UR4][R2.64] ;  /* 0x0000000402037981 */ /* 0x008ea2000c1e1900 */
[----:B0-----:R-:W-:-:S05]  /*0100*/  IMAD.WIDE R4, R7, 0x4, R4 ;  /* 0x0000000407047825 */ /* 0x001fca00078e0204 */
[----:B--2---:R-:W-:Y:S01]  /*0110*/  STG.E desc[UR4][R4.64], R3 ;  /* 0x0000000304007986 */ /* 0x004fe2000c101904 */
[----:B------:R-:W-:Y:S05]  /*0120*/  EXIT ;  /* 0x000000000000794d */ /* 0x000fea0003800000 */
.L_x_3:
        /* <DEDUP_REMOVED lines=13> */
.L_x_7:


//--------------------- .nv.shared._Z24transposeNoBankConflictsPfS_ii --------------------------
	.section	.nv.shared._Z24transposeNoBankConflictsPfS_ii,"aw",@nobits
	.sectionflags	@""
	.align	4
.nv.shared._Z24transposeNoBankConflictsPfS_ii:
	.zero		5248


//--------------------- .nv.shared.reserved.0     --------------------------
	.section	.nv.shared.reserved.0,"aw",@nobits
	.weak		__nv_reservedSMEM_offset_0_alias
	.size		__nv_reservedSMEM_offset_0_alias, 0, 64
	.other		__nv_reservedSMEM_offset_0_alias,@"STO_CUDA_RESERVED_SHARED STV_DEFAULT"
__nv_reservedSMEM_offset_0_alias:
	.zero		0
	.zero		64


//--------------------- .nv.shared._Z15transposeSharedPfS_ii --------------------------
	.section	.nv.shared._Z15transposeSharedPfS_ii,"aw",@nobits
	.sectionflags	@""
	.align	4
.nv.shared._Z15transposeSharedPfS_ii:
	.zero		5120


//--------------------- .nv.constant0._Z24transposeNoBankConflictsPfS_ii --------------------------
	.section	.nv.constant0._Z24transposeNoBankConflictsPfS_ii,"a",@progbits
	.sectionflags	@""
	.align	4
.nv.constant0._Z24transposeNoBankConflictsPfS_ii:
	.zero		920


//--------------------- .nv.constant0._Z15transposeSharedPfS_ii --------------------------
	.section	.nv.constant0._Z15transposeSharedPfS_ii,"a",@progbits
	.sectionflags	@""
	.align	4
.nv.constant0._Z15transposeSharedPfS_ii:
	.zero		920


//--------------------- .nv.constant0._Z14transposeNaivePfS_ii --------------------------
	.section	.nv.constant0._Z14transposeNaivePfS_ii,"a",@progbits
	.sectionflags	@""
	.align	4
.nv.constant0._Z14transposeNaivePfS_ii:
	.zero		920


//--------------------- .nv.constant0._Z4copyPfS_ii --------------------------
	.section	.nv.constant0._Z4copyPfS_ii,"a",@progbits
	.sectionflags	@""
	.align	4
.nv.constant0._Z4copyPfS_ii:
	.zero		920


//--------------------- SYMBOLS --------------------------

	.type		.nv.reservedSmem.offset0,@object
	.size		.nv.reservedSmem.offset0,0x4
	.type		.nv.reservedSmem.cap,@object
	.size		.nv.reservedSmem.cap,0x4
